	.headerflags	@"EF_CUDA_TEXMODE_UNIFIED EF_CUDA_64BIT_ADDRESS EF_CUDA_ACCELERATORS EF_CUDA_SM90 EF_CUDA_VIRTUAL_SM(EF_CUDA_SM90)"
	.elftype	@"ET_EXEC"


//--------------------- .nv.info                  --------------------------
	.section	.nv.info,"",@"SHT_CUDA_INFO"
	.align	4


	//----- nvinfo : EIATTR_REGCOUNT
	.align		4
        /*0000*/ 	.byte	0x04, 0x2f
        /*0002*/ 	.short	(.L_1 - .L_0)
	.align		4
.L_0:
        /*0004*/ 	.word	index@(triton_poi_fused_clone_1)
        /*0008*/ 	.word	0x00000013


	//----- nvinfo : EIATTR_MIN_STACK_SIZE
	.align		4
.L_1:
        /*000c*/ 	.byte	0x04, 0x12
        /*000e*/ 	.short	(.L_3 - .L_2)
	.align		4
.L_2:
        /*0010*/ 	.word	index@(triton_poi_fused_clone_1)
        /*0014*/ 	.word	0x00000000


	//----- nvinfo : EIATTR_FRAME_SIZE
	.align		4
.L_3:
        /*0018*/ 	.byte	0x04, 0x11
        /*001a*/ 	.short	(.L_5 - .L_4)
	.align		4
.L_4:
        /*001c*/ 	.word	index@(triton_poi_fused_clone_1)
        /*0020*/ 	.word	0x00000000


	//----- nvinfo : EIATTR_MIN_STACK_SIZE
	.align		4
.L_5:
        /*0024*/ 	.byte	0x04, 0x12
        /*0026*/ 	.short	(.L_7 - .L_6)
	.align		4
.L_6:
        /*0028*/ 	.word	index@(triton_poi_fused_clone_1)
        /*002c*/ 	.word	0x00000000
.L_7:


//--------------------- .nv.info.triton_poi_fused_clone_1 --------------------------
	.section	.nv.info.triton_poi_fused_clone_1,"",@"SHT_CUDA_INFO"
	.sectionflags	@""
	.align	4


	//----- nvinfo : EIATTR_CUDA_API_VERSION
	.align		4
        /*0000*/ 	.byte	0x04, 0x37
        /*0002*/ 	.short	(.L_9 - .L_8)
.L_8:
        /*0004*/ 	.word	0x0000007c


	//----- nvinfo : EIATTR_KPARAM_INFO
	.align		4
.L_9:
        /*0008*/ 	.byte	0x04, 0x17
        /*000a*/ 	.short	(.L_11 - .L_10)
.L_10:
        /*000c*/ 	.word	0x00000000
        /*0010*/ 	.short	0x0004
        /*0012*/ 	.short	0x001c
        /*0014*/ 	.byte	0x00, 0xf0, 0x11, 0x00


	//----- nvinfo : EIATTR_KPARAM_INFO
	.align		4
.L_11:
        /*0018*/ 	.byte	0x04, 0x17
        /*001a*/ 	.short	(.L_13 - .L_12)
.L_12:
        /*001c*/ 	.word	0x00000000
        /*0020*/ 	.short	0x0003
        /*0022*/ 	.short	0x0018
        /*0024*/ 	.byte	0x00, 0xf0, 0x11, 0x00


	//----- nvinfo : EIATTR_KPARAM_INFO
	.align		4
.L_13:
        /*0028*/ 	.byte	0x04, 0x17
        /*002a*/ 	.short	(.L_15 - .L_14)
.L_14:
        /*002c*/ 	.word	0x00000000
        /*0030*/ 	.short	0x0002
        /*0032*/ 	.short	0x0010
        /*0034*/ 	.byte	0x00, 0xf4, 0x21, 0x00


	//----- nvinfo : EIATTR_KPARAM_INFO
	.align		4
.L_15:
        /*0038*/ 	.byte	0x04, 0x17
        /*003a*/ 	.short	(.L_17 - .L_16)
.L_16:
        /*003c*/ 	.word	0x00000000
        /*0040*/ 	.short	0x0001
        /*0042*/ 	.short	0x0008
        /*0044*/ 	.byte	0x00, 0xf4, 0x21, 0x00


	//----- nvinfo : EIATTR_KPARAM_INFO
	.align		4
.L_17:
        /*0048*/ 	.byte	0x04, 0x17
        /*004a*/ 	.short	(.L_19 - .L_18)
.L_18:
        /*004c*/ 	.word	0x00000000
        /*0050*/ 	.short	0x0000
        /*0052*/ 	.short	0x0000
        /*0054*/ 	.byte	0x00, 0xf4, 0x21, 0x00


	//----- nvinfo : EIATTR_SPARSE_MMA_MASK
	.align		4
.L_19:
        /*0058*/ 	.byte	0x03, 0x50
        /*005a*/ 	.short	0x0000


	//----- nvinfo : EIATTR_MAXREG_COUNT
	.align		4
        /*005c*/ 	.byte	0x03, 0x1b
        /*005e*/ 	.short	0x00ff


	//----- nvinfo : EIATTR_EXIT_INSTR_OFFSETS
	.align		4
        /*0060*/ 	.byte	0x04, 0x1c
        /*0062*/ 	.short	(.L_21 - .L_20)


	//   ....[0]....
.L_20:
        /*0064*/ 	.word	0x00000330


	//   ....[1]....
        /*0068*/ 	.word	0x00000470


	//----- nvinfo : EIATTR_REQNTID
	.align		4
.L_21:
        /*006c*/ 	.byte	0x04, 0x10
        /*006e*/ 	.short	(.L_23 - .L_22)
.L_22:
        /*0070*/ 	.word	0x00000080
        /*0074*/ 	.word	0x00000001
        /*0078*/ 	.word	0x00000001


	//----- nvinfo : EIATTR_CBANK_PARAM_SIZE
	.align		4
.L_23:
        /*007c*/ 	.byte	0x03, 0x19
        /*007e*/ 	.short	0x0020


	//----- nvinfo : EIATTR_PARAM_CBANK
	.align		4
        /*0080*/ 	.byte	0x04, 0x0a
        /*0082*/ 	.short	(.L_25 - .L_24)
	.align		4
.L_24:
        /*0084*/ 	.word	index@(.nv.constant0.triton_poi_fused_clone_1)
        /*0088*/ 	.short	0x0210
        /*008a*/ 	.short	0x0020


	//----- nvinfo : EIATTR_SW_WAR
	.align		4
.L_25:
        /*008c*/ 	.byte	0x04, 0x36
        /*008e*/ 	.short	(.L_27 - .L_26)
.L_26:
        /*0090*/ 	.word	0x00000008
.L_27:


//--------------------- .nv.callgraph             --------------------------
	.section	.nv.callgraph,"",@"SHT_CUDA_CALLGRAPH"
	.align	4
	.sectionentsize	8
	.align		4
        /*0000*/ 	.word	0x00000000
	.align		4
        /*0004*/ 	.word	0xffffffff
	.align		4
        /*0008*/ 	.word	0x00000000
	.align		4
        /*000c*/ 	.word	0xfffffffe
	.align		4
        /*0010*/ 	.word	0x00000000
	.align		4
        /*0014*/ 	.word	0xfffffffd
	.align		4
        /*0018*/ 	.word	0x00000000
	.align		4
        /*001c*/ 	.word	0xfffffffc


//--------------------- .text.triton_poi_fused_clone_1 --------------------------
	.section	.text.triton_poi_fused_clone_1,"ax",@progbits
	.sectionflags	@"SHF_BARRIERS=1"
	.align	128
        .global         triton_poi_fused_clone_1
        .type           triton_poi_fused_clone_1,@function
        .size           triton_poi_fused_clone_1,(.L_x_1 - triton_poi_fused_clone_1)
        .other          triton_poi_fused_clone_1,@"STO_CUDA_ENTRY STV_DEFAULT"
triton_poi_fused_clone_1:
.text.triton_poi_fused_clone_1:
[----:B------:R-:W0:Y:S02]  /*0000*/  LDC R1, c[0x0][0x28] ;  /* 0x00000a00ff017b82 */ /* 0x000e240000000800 */
[----:B------:R-:W1:Y:S01]  /*0010*/  S2R R7, SR_CTAID.Y ;  /* 0x0000000000077919 */ /* 0x000e620000002600 */
[----:B------:R-:W2:Y:S01]  /*0020*/  LDC.64 R4, c[0x0][0x210] ;  /* 0x00008400ff047b82 */ /* 0x000ea20000000a00 */
[----:B------:R-:W-:Y:S01]  /*0030*/  ULDC.64 UR6, c[0x0][0x208] ;  /* 0x0000820000067ab9 */ /* 0x000fe20000000a00 */
[----:B------:R-:W3:Y:S01]  /*0040*/  S2R R12, SR_TID.X ;  /* 0x00000000000c7919 */ /* 0x000ee20000002100 */
[----:B------:R-:W4:Y:S05]  /*0050*/  S2R R13, SR_CTAID.X ;  /* 0x00000000000d7919 */ /* 0x000f2a0000002500 */
[----:B------:R-:W5:Y:S01]  /*0060*/  LDC.64 R2, c[0x0][0x218] ;  /* 0x00008600ff027b82 */ /* 0x000f620000000a00 */
[----:B-1----:R-:W-:-:S02]  /*0070*/  IMAD.SHL.U32 R7, R7, 0x40, RZ ;  /* 0x0000004007077824 */ /* 0x002fc400078e00ff */
[----:B---3--:R-:W-:Y:S01]  /*0080*/  IMAD.SHL.U32 R0, R12, 0x2, RZ ;  /* 0x000000020c007824 */ /* 0x008fe200078e00ff */
[----:B------:R-:W-:Y:S01]  /*0090*/  SHF.R.U32.HI R14, RZ, 0x5, R12 ;  /* 0x00000005ff0e7819 */ /* 0x000fe2000001160c */
[----:B----4-:R-:W-:-:S03]  /*00a0*/  IMAD.SHL.U32 R13, R13, 0x4, RZ ;  /* 0x000000040d0d7824 */ /* 0x010fc600078e00ff */
[----:B------:R-:W-:Y:S02]  /*00b0*/  LOP3.LUT R6, R7, 0x3e, R0, 0xf8, !PT ;  /* 0x0000003e07067812 */ /* 0x000fe400078ef800 */
[----:B------:R-:W-:Y:S02]  /*00c0*/  SGXT.U32 R14, R14, 0x2 ;  /* 0x000000020e0e781a */ /* 0x000fe40000000000 */
[C---:B------:R-:W-:Y:S01]  /*00d0*/  ISETP.GE.AND P1, PT, R6.reuse, 0x30, PT ;  /* 0x000000300600780c */ /* 0x040fe20003f26270 */
[----:B------:R-:W-:-:S05]  /*00e0*/  IMAD.HI R8, R6, 0x2aaaaaab, RZ ;  /* 0x2aaaaaab06087827 */ /* 0x000fca00078e02ff */
[----:B------:R-:W-:-:S04]  /*00f0*/  SHF.R.S32.HI R9, RZ, 0x1, R8 ;  /* 0x00000001ff097819 */ /* 0x000fc80000011408 */
[----:B------:R-:W-:Y:S02]  /*0100*/  LEA.HI R9, R8, R9, RZ, 0x1 ;  /* 0x0000000908097211 */ /* 0x000fe400078f08ff */
[----:B------:R-:W-:-:S03]  /*0110*/  LOP3.LUT R8, R13, R14, RZ, 0xfc, !PT ;  /* 0x0000000e0d087212 */ /* 0x000fc600078efcff */
[----:B------:R-:W-:Y:S01]  /*0120*/  IMAD R11, R9, -0xc, R6 ;  /* 0xfffffff4090b7824 */ /* 0x000fe200078e0206 */
[----:B------:R-:W-:-:S03]  /*0130*/  ISETP.GE.AND P0, PT, R8, 0x4, PT ;  /* 0x000000040800780c */ /* 0x000fc60003f06270 */
[----:B------:R-:W-:Y:S01]  /*0140*/  IMAD R10, R8, 0xc, R11 ;  /* 0x0000000c080a7824 */ /* 0x000fe200078e020b */
[----:B------:R-:W-:-:S03]  /*0150*/  ISETP.LT.AND P0, PT, R6, 0x30, !P0 ;  /* 0x000000300600780c */ /* 0x000fc60004701270 */
[----:B------:R-:W-:Y:S02]  /*0160*/  IMAD R9, R9, 0x30, R10 ;  /* 0x0000003009097824 */ /* 0x000fe400078e020a */
[----:B-----5:R-:W-:Y:S01]  /*0170*/  IMAD.WIDE R10, R11, 0x4, R2 ;  /* 0x000000040b0a7825 */ /* 0x020fe200078e0202 */
[----:B------:R-:W-:-:S03]  /*0180*/  CS2R R2, SRZ ;  /* 0x0000000000027805 */ /* 0x000fc6000001ff00 */
[----:B--2---:R-:W-:Y:S01]  /*0190*/  IMAD.WIDE R8, R9, 0x4, R4 ;  /* 0x0000000409087825 */ /* 0x004fe200078e0204 */
[----:B------:R-:W-:-:S04]  /*01a0*/  CS2R R4, SRZ ;  /* 0x0000000000047805 */ /* 0x000fc8000001ff00 */
[----:B------:R-:W2:Y:S04]  /*01b0*/  @P0 LDG.E.EL.64 R2, desc[UR6][R8.64] ;  /* 0x0000000608020981 */ /* 0x000ea8000c2e1b00 */
[----:B------:R1:W2:Y:S01]  /*01c0*/  @!P1 LDG.E.EL.64 R4, desc[UR6][R10.64] ;  /* 0x000000060a049981 */ /* 0x0002a2000c2e1b00 */
[----:B------:R-:W3:Y:S01]  /*01d0*/  S2UR UR5, SR_CgaCtaId ;  /* 0x00000000000579c3 */ /* 0x000ee20000008800 */
[----:B------:R-:W-:Y:S01]  /*01e0*/  IMAD.SHL.U32 R15, R12, 0x8, RZ ;  /* 0x000000080c0f7824 */ /* 0x000fe200078e00ff */
[----:B------:R-:W-:-:S04]  /*01f0*/  UMOV UR4, 0x400 ;  /* 0x0000040000047882 */ /* 0x000fc80000000000 */
[----:B------:R-:W-:Y:S02]  /*0200*/  LOP3.LUT R16, R15, 0xf8, RZ, 0xc0, !PT ;  /* 0x000000f80f107812 */ /* 0x000fe400078ec0ff */
[----:B------:R-:W-:Y:S01]  /*0210*/  LOP3.LUT R14, R14, 0xf8, R15, 0xf8, !PT ;  /* 0x000000f80e0e7812 */ /* 0x000fe200078ef80f */
[----:B---3--:R-:W-:-:S06]  /*0220*/  UPRMT UR4, UR5, 0x654, UR4 ;  /* 0x0000065405047896 */ /* 0x008fcc0008000004 */
[----:B-1----:R-:W-:-:S04]  /*0230*/  VIADD R11, R16, UR4 ;  /* 0x00000004100b7c36 */ /* 0x002fc80008000000 */
[----:B------:R-:W-:Y:S01]  /*0240*/  IMAD R11, R14, 0x4, R11 ;  /* 0x000000040e0b7824 */ /* 0x000fe200078e020b */
[----:B------:R-:W-:Y:S02]  /*0250*/  SHF.R.U32.HI R12, RZ, 0x1, R12 ;  /* 0x00000001ff0c7819 */ /* 0x000fe4000001160c */
[----:B------:R-:W-:Y:S02]  /*0260*/  LOP3.LUT R6, R13, 0x2, R0, 0xf8, !PT ;  /* 0x000000020d067812 */ /* 0x000fe400078ef800 */
[----:B------:R-:W-:Y:S02]  /*0270*/  SGXT.U32 R12, R12, 0x6 ;  /* 0x000000060c0c781a */ /* 0x000fe40000000000 */
[----:B------:R-:W-:Y:S02]  /*0280*/  ISETP.GE.AND P0, PT, R6, 0x4, PT ;  /* 0x000000040600780c */ /* 0x000fe40003f06270 */
[----:B------:R-:W-:-:S04]  /*0290*/  LOP3.LUT R12, R7, R12, RZ, 0xfc, !PT ;  /* 0x0000000c070c7212 */ /* 0x000fc800078efcff */
[----:B------:R-:W-:Y:S02]  /*02a0*/  ISETP.LT.AND P0, PT, R12, 0x30, !P0 ;  /* 0x000000300c00780c */ /* 0x000fe40004701270 */
[----:B------:R-:W-:Y:S02]  /*02b0*/  LOP3.LUT R0, R0, 0xfc, RZ, 0xc0, !PT ;  /* 0x000000fc00007812 */ /* 0x000fe400078ec0ff */
[----:B------:R-:W-:-:S04]  /*02c0*/  LOP3.LUT R15, R15, 0x3f8, RZ, 0xc0, !PT ;  /* 0x000003f80f0f7812 */ /* 0x000fc800078ec0ff */
[----:B------:R-:W-:Y:S01]  /*02d0*/  IADD3 R15, R15, UR4, R0 ;  /* 0x000000040f0f7c10 */ /* 0x000fe2000fffe000 */
[----:B--2---:R-:W-:Y:S01]  /*02e0*/  FADD R2, R4, R2 ;  /* 0x0000000204027221 */ /* 0x004fe20000000000 */
[----:B------:R-:W-:-:S04]  /*02f0*/  FADD R3, R5, R3 ;  /* 0x0000000305037221 */ /* 0x000fc80000000000 */
[----:B------:R1:W-:Y:S04]  /*0300*/  STS [R11], R2 ;  /* 0x000000020b007388 */ /* 0x0003e80000000800 */
[----:B------:R1:W-:Y:S01]  /*0310*/  STS [R11+0x14], R3 ;  /* 0x000014030b007388 */ /* 0x0003e20000000800 */
[----:B------:R-:W-:Y:S06]  /*0320*/  BAR.SYNC.DEFER_BLOCKING 0x0 ;  /* 0x0000000000007b1d */ /* 0x000fec0000010000 */
[----:B-1----:R-:W-:Y:S05]  /*0330*/  @!P0 EXIT ;  /* 0x000000000000894d */ /* 0x002fea0003800000 */
[----:B------:R-:W-:Y:S01]  /*0340*/  LDS R2, [R15] ;  /* 0x000000000f027984 */ /* 0x000fe20000000800 */
[----:B------:R-:W-:Y:S01]  /*0350*/  SHF.R.S32.HI R5, RZ, 0x1f, R12 ;  /* 0x0000001fff057819 */ /* 0x000fe2000001140c */
[----:B------:R-:W-:Y:S02]  /*0360*/  IMAD.HI R0, R12, 0x2aaaaaab, RZ ;  /* 0x2aaaaaab0c007827 */ /* 0x000fe400078e02ff */
[----:B------:R-:W0:Y:S01]  /*0370*/  LDS R3, [R15+0x4] ;  /* 0x000004000f037984 */ /* 0x000e220000000800 */
[----:B------:R-:W-:-:S04]  /*0380*/  LEA.HI R5, R5, R12, RZ, 0x2 ;  /* 0x0000000c05057211 */ /* 0x000fc800078f10ff */
[----:B------:R-:W-:Y:S02]  /*0390*/  LOP3.LUT R7, R5, 0xfffffffc, RZ, 0xc0, !PT ;  /* 0xfffffffc05077812 */ /* 0x000fe400078ec0ff */
[----:B------:R-:W-:Y:S02]  /*03a0*/  SHF.R.S32.HI R8, RZ, 0x2, R5 ;  /* 0x00000002ff087819 */ /* 0x000fe40000011405 */
[----:B------:R-:W1:Y:S01]  /*03b0*/  LDC.64 R4, c[0x0][0x220] ;  /* 0x00008800ff047b82 */ /* 0x000e620000000a00 */
[----:B------:R-:W-:Y:S01]  /*03c0*/  IMAD.IADD R9, R12, 0x1, -R7 ;  /* 0x000000010c097824 */ /* 0x000fe200078e0a07 */
[----:B------:R-:W-:Y:S01]  /*03d0*/  SHF.R.S32.HI R7, RZ, 0x1, R0 ;  /* 0x00000001ff077819 */ /* 0x000fe20000011400 */
[----:B------:R-:W-:-:S03]  /*03e0*/  IMAD.HI R10, R8, 0x55555556, RZ ;  /* 0x55555556080a7827 */ /* 0x000fc600078e02ff */
[----:B------:R-:W-:Y:S01]  /*03f0*/  LEA.HI R7, R0, R7, RZ, 0x1 ;  /* 0x0000000700077211 */ /* 0x000fe200078f08ff */
[----:B------:R-:W-:Y:S01]  /*0400*/  IMAD R6, R9, 0xc, R6 ;  /* 0x0000000c09067824 */ /* 0x000fe200078e0206 */
[----:B------:R-:W-:-:S03]  /*0410*/  LEA.HI R9, R10, R10, RZ, 0x1 ;  /* 0x0000000a0a097211 */ /* 0x000fc600078f08ff */
[----:B------:R-:W-:Y:S02]  /*0420*/  IMAD R6, R7, 0x30, R6 ;  /* 0x0000003007067824 */ /* 0x000fe400078e0206 */
[----:B------:R-:W-:-:S04]  /*0430*/  IMAD R9, R9, -0x3, R8 ;  /* 0xfffffffd09097824 */ /* 0x000fc800078e0208 */
[----:B------:R-:W-:-:S04]  /*0440*/  IMAD R9, R9, 0x4, R6 ;  /* 0x0000000409097824 */ /* 0x000fc800078e0206 */
[----:B-1----:R-:W-:-:S05]  /*0450*/  IMAD.WIDE R4, R9, 0x4, R4 ;  /* 0x0000000409047825 */ /* 0x002fca00078e0204 */
[----:B0-----:R-:W-:Y:S01]  /*0460*/  STG.E.64 desc[UR6][R4.64], R2 ;  /* 0x0000000204007986 */ /* 0x001fe2000c101b06 */
[----:B------:R-:W-:Y:S05]  /*0470*/  EXIT ;  /* 0x000000000000794d */ /* 0x000fea0003800000 */
.L_x_0:
[----:B------:R-:W-:-:S00]  /*0480*/  BRA `(.L_x_0) ;  /* 0xfffffffc00fc7947 */ /* 0x000fc0000383ffff */
[----:B------:R-:W-:-:S00]  /*0490*/  NOP ;  /* 0x0000000000007918 */ /* 0x000fc00000000000 */
        /* <DEDUP_REMOVED lines=14> */
.L_x_1:


//--------------------- .nv.shared.triton_poi_fused_clone_1 --------------------------
	.section	.nv.shared.triton_poi_fused_clone_1,"aw",@nobits
	.sectionflags	@""
	.align	16
	.zero		1024


//--------------------- .nv.constant0.triton_poi_fused_clone_1 --------------------------
	.section	.nv.constant0.triton_poi_fused_clone_1,"a",@progbits
	.sectionflags	@""
	.align	4
.nv.constant0.triton_poi_fused_clone_1:
	.zero		560
